//
// Generated by NVIDIA NVVM Compiler
//
// Compiler Build ID: CL-36424714
// Cuda compilation tools, release 13.0, V13.0.88
// Based on NVVM 20.0.0
//

.version 9.0
.target sm_100
.address_size 64

	// .globl	_Z3mixPcPfiii
.const .align 4 .b8 cTaps[2048];
.const .align 4 .b8 cCos[32000];

.visible .entry _Z3mixPcPfiii(
	.param .u64 .ptr .align 1 _Z3mixPcPfiii_param_0,
	.param .u64 .ptr .align 1 _Z3mixPcPfiii_param_1,
	.param .u32 _Z3mixPcPfiii_param_2,
	.param .u32 _Z3mixPcPfiii_param_3,
	.param .u32 _Z3mixPcPfiii_param_4
)
{
	.reg .b16 	%rs<2>;
	.reg .b32 	%r<12>;
	.reg .b32 	%f<4>;
	.reg .b64 	%rd<12>;

	ld.param.u64 	%rd1, [_Z3mixPcPfiii_param_0];
	ld.param.u64 	%rd2, [_Z3mixPcPfiii_param_1];
	ld.param.u32 	%r1, [_Z3mixPcPfiii_param_2];
	ld.param.u32 	%r2, [_Z3mixPcPfiii_param_3];
	ld.param.u32 	%r3, [_Z3mixPcPfiii_param_4];
	cvta.to.global.u64 	%rd3, %rd2;
	cvta.to.global.u64 	%rd4, %rd1;
	mov.u32 	%r4, %ctaid.x;
	mov.u32 	%r5, %ntid.x;
	mov.u32 	%r6, %tid.x;
	mad.lo.s32 	%r7, %r4, %r5, %r6;
	mul.lo.s32 	%r8, %r1, %r7;
	rem.s32 	%r9, %r8, %r2;
	add.s32 	%r10, %r9, %r3;
	mul.wide.s32 	%rd5, %r10, 4;
	mov.u64 	%rd6, cCos;
	add.s64 	%rd7, %rd6, %rd5;
	ld.const.f32 	%f1, [%rd7];
	add.s32 	%r11, %r7, %r5;
	cvt.u64.u32 	%rd8, %r11;
	add.s64 	%rd9, %rd4, %rd8;
	ld.global.s8 	%rs1, [%rd9];
	cvt.rn.f32.s16 	%f2, %rs1;
	mul.f32 	%f3, %f1, %f2;
	mul.wide.u32 	%rd10, %r11, 4;
	add.s64 	%rd11, %rd3, %rd10;
	st.global.f32 	[%rd11], %f3;
	ret;

}
	// .globl	_Z10simple_firPfS_iiiiii
.visible .entry _Z10simple_firPfS_iiiiii(
	.param .u64 .ptr .align 1 _Z10simple_firPfS_iiiiii_param_0,
	.param .u64 .ptr .align 1 _Z10simple_firPfS_iiiiii_param_1,
	.param .u32 _Z10simple_firPfS_iiiiii_param_2,
	.param .u32 _Z10simple_firPfS_iiiiii_param_3,
	.param .u32 _Z10simple_firPfS_iiiiii_param_4,
	.param .u32 _Z10simple_firPfS_iiiiii_param_5,
	.param .u32 _Z10simple_firPfS_iiiiii_param_6,
	.param .u32 _Z10simple_firPfS_iiiiii_param_7
)
{
	.reg .pred 	%p<10>;
	.reg .b32 	%r<38>;
	.reg .b32 	%f<115>;
	.reg .b64 	%rd<33>;

	ld.param.u64 	%rd9, [_Z10simple_firPfS_iiiiii_param_0];
	ld.param.u64 	%rd8, [_Z10simple_firPfS_iiiiii_param_1];
	ld.param.u32 	%r23, [_Z10simple_firPfS_iiiiii_param_2];
	ld.param.u32 	%r24, [_Z10simple_firPfS_iiiiii_param_4];
	cvta.to.global.u64 	%rd1, %rd9;
	mov.u32 	%r25, %ctaid.x;
	mov.u32 	%r26, %ntid.x;
	mov.u32 	%r27, %tid.x;
	mad.lo.s32 	%r1, %r25, %r26, %r27;
	mad.lo.s32 	%r2, %r24, %r1, %r26;
	setp.lt.s32 	%p1, %r23, 1;
	mov.f32 	%f114, 0f00000000;
	@%p1 bra 	$L__BB1_13;
	and.b32  	%r3, %r23, 15;
	setp.lt.u32 	%p2, %r23, 16;
	mov.f32 	%f114, 0f00000000;
	mov.b32 	%r34, 0;
	@%p2 bra 	$L__BB1_4;
	and.b32  	%r34, %r23, 2147483632;
	neg.s32 	%r32, %r34;
	mov.u64 	%rd11, cTaps;
	add.s64 	%rd31, %rd11, 32;
	add.s64 	%rd2, %rd1, -28;
	mov.f32 	%f114, 0f00000000;
	mov.u32 	%r31, %r2;
$L__BB1_3:
	.pragma "nounroll";
	mul.wide.s32 	%rd12, %r31, 4;
	add.s64 	%rd13, %rd2, %rd12;
	ld.const.f32 	%f18, [%rd31+-32];
	ld.global.f32 	%f19, [%rd13+28];
	fma.rn.f32 	%f20, %f18, %f19, %f114;
	ld.const.f32 	%f21, [%rd31+-28];
	ld.global.f32 	%f22, [%rd13+24];
	fma.rn.f32 	%f23, %f21, %f22, %f20;
	ld.const.f32 	%f24, [%rd31+-24];
	ld.global.f32 	%f25, [%rd13+20];
	fma.rn.f32 	%f26, %f24, %f25, %f23;
	ld.const.f32 	%f27, [%rd31+-20];
	ld.global.f32 	%f28, [%rd13+16];
	fma.rn.f32 	%f29, %f27, %f28, %f26;
	ld.const.f32 	%f30, [%rd31+-16];
	ld.global.f32 	%f31, [%rd13+12];
	fma.rn.f32 	%f32, %f30, %f31, %f29;
	ld.const.f32 	%f33, [%rd31+-12];
	ld.global.f32 	%f34, [%rd13+8];
	fma.rn.f32 	%f35, %f33, %f34, %f32;
	ld.const.f32 	%f36, [%rd31+-8];
	ld.global.f32 	%f37, [%rd13+4];
	fma.rn.f32 	%f38, %f36, %f37, %f35;
	ld.const.f32 	%f39, [%rd31+-4];
	ld.global.f32 	%f40, [%rd13];
	fma.rn.f32 	%f41, %f39, %f40, %f38;
	ld.const.f32 	%f42, [%rd31];
	ld.global.f32 	%f43, [%rd13+-4];
	fma.rn.f32 	%f44, %f42, %f43, %f41;
	ld.const.f32 	%f45, [%rd31+4];
	ld.global.f32 	%f46, [%rd13+-8];
	fma.rn.f32 	%f47, %f45, %f46, %f44;
	ld.const.f32 	%f48, [%rd31+8];
	ld.global.f32 	%f49, [%rd13+-12];
	fma.rn.f32 	%f50, %f48, %f49, %f47;
	ld.const.f32 	%f51, [%rd31+12];
	ld.global.f32 	%f52, [%rd13+-16];
	fma.rn.f32 	%f53, %f51, %f52, %f50;
	ld.const.f32 	%f54, [%rd31+16];
	ld.global.f32 	%f55, [%rd13+-20];
	fma.rn.f32 	%f56, %f54, %f55, %f53;
	ld.const.f32 	%f57, [%rd31+20];
	ld.global.f32 	%f58, [%rd13+-24];
	fma.rn.f32 	%f59, %f57, %f58, %f56;
	ld.const.f32 	%f60, [%rd31+24];
	ld.global.f32 	%f61, [%rd13+-28];
	fma.rn.f32 	%f62, %f60, %f61, %f59;
	ld.const.f32 	%f63, [%rd31+28];
	ld.global.f32 	%f64, [%rd13+-32];
	fma.rn.f32 	%f114, %f63, %f64, %f62;
	add.s32 	%r32, %r32, 16;
	add.s64 	%rd31, %rd31, 64;
	add.s32 	%r31, %r31, -16;
	setp.ne.s32 	%p3, %r32, 0;
	@%p3 bra 	$L__BB1_3;
$L__BB1_4:
	setp.eq.s32 	%p4, %r3, 0;
	@%p4 bra 	$L__BB1_13;
	and.b32  	%r11, %r23, 7;
	setp.lt.u32 	%p5, %r3, 8;
	@%p5 bra 	$L__BB1_7;
	mul.wide.u32 	%rd14, %r34, 4;
	mov.u64 	%rd15, cTaps;
	add.s64 	%rd16, %rd15, %rd14;
	ld.const.f32 	%f66, [%rd16];
	sub.s32 	%r29, %r2, %r34;
	mul.wide.s32 	%rd17, %r29, 4;
	add.s64 	%rd18, %rd1, %rd17;
	ld.global.f32 	%f67, [%rd18];
	fma.rn.f32 	%f68, %f66, %f67, %f114;
	ld.const.f32 	%f69, [%rd16+4];
	ld.global.f32 	%f70, [%rd18+-4];
	fma.rn.f32 	%f71, %f69, %f70, %f68;
	ld.const.f32 	%f72, [%rd16+8];
	ld.global.f32 	%f73, [%rd18+-8];
	fma.rn.f32 	%f74, %f72, %f73, %f71;
	ld.const.f32 	%f75, [%rd16+12];
	ld.global.f32 	%f76, [%rd18+-12];
	fma.rn.f32 	%f77, %f75, %f76, %f74;
	ld.const.f32 	%f78, [%rd16+16];
	ld.global.f32 	%f79, [%rd18+-16];
	fma.rn.f32 	%f80, %f78, %f79, %f77;
	ld.const.f32 	%f81, [%rd16+20];
	ld.global.f32 	%f82, [%rd18+-20];
	fma.rn.f32 	%f83, %f81, %f82, %f80;
	ld.const.f32 	%f84, [%rd16+24];
	ld.global.f32 	%f85, [%rd18+-24];
	fma.rn.f32 	%f86, %f84, %f85, %f83;
	ld.const.f32 	%f87, [%rd16+28];
	ld.global.f32 	%f88, [%rd18+-28];
	fma.rn.f32 	%f114, %f87, %f88, %f86;
	add.s32 	%r34, %r34, 8;
$L__BB1_7:
	setp.eq.s32 	%p6, %r11, 0;
	@%p6 bra 	$L__BB1_13;
	and.b32  	%r14, %r23, 3;
	setp.lt.u32 	%p7, %r11, 4;
	@%p7 bra 	$L__BB1_10;
	mul.wide.u32 	%rd19, %r34, 4;
	mov.u64 	%rd20, cTaps;
	add.s64 	%rd21, %rd20, %rd19;
	ld.const.f32 	%f90, [%rd21];
	sub.s32 	%r30, %r2, %r34;
	mul.wide.s32 	%rd22, %r30, 4;
	add.s64 	%rd23, %rd1, %rd22;
	ld.global.f32 	%f91, [%rd23];
	fma.rn.f32 	%f92, %f90, %f91, %f114;
	ld.const.f32 	%f93, [%rd21+4];
	ld.global.f32 	%f94, [%rd23+-4];
	fma.rn.f32 	%f95, %f93, %f94, %f92;
	ld.const.f32 	%f96, [%rd21+8];
	ld.global.f32 	%f97, [%rd23+-8];
	fma.rn.f32 	%f98, %f96, %f97, %f95;
	ld.const.f32 	%f99, [%rd21+12];
	ld.global.f32 	%f100, [%rd23+-12];
	fma.rn.f32 	%f114, %f99, %f100, %f98;
	add.s32 	%r34, %r34, 4;
$L__BB1_10:
	setp.eq.s32 	%p8, %r14, 0;
	@%p8 bra 	$L__BB1_13;
	sub.s32 	%r37, %r2, %r34;
	mul.wide.u32 	%rd24, %r34, 4;
	mov.u64 	%rd25, cTaps;
	add.s64 	%rd32, %rd25, %rd24;
	neg.s32 	%r36, %r14;
$L__BB1_12:
	.pragma "nounroll";
	mul.wide.s32 	%rd26, %r37, 4;
	add.s64 	%rd27, %rd1, %rd26;
	ld.const.f32 	%f101, [%rd32];
	ld.global.f32 	%f102, [%rd27];
	fma.rn.f32 	%f114, %f101, %f102, %f114;
	add.s32 	%r37, %r37, -1;
	add.s64 	%rd32, %rd32, 4;
	add.s32 	%r36, %r36, 1;
	setp.ne.s32 	%p9, %r36, 0;
	@%p9 bra 	$L__BB1_12;
$L__BB1_13:
	cvta.to.global.u64 	%rd28, %rd8;
	cvt.rn.f32.s32 	%f103, %r24;
	mul.f32 	%f104, %f103, 0f3E000000;
	mul.f32 	%f105, %f104, %f114;
	mul.wide.u32 	%rd29, %r1, 4;
	add.s64 	%rd30, %rd28, %rd29;
	st.global.f32 	[%rd30], %f105;
	ret;

}
	// .globl	_Z10float_castPfPc
.visible .entry _Z10float_castPfPc(
	.param .u64 .ptr .align 1 _Z10float_castPfPc_param_0,
	.param .u64 .ptr .align 1 _Z10float_castPfPc_param_1
)
{
	.reg .b32 	%r<6>;
	.reg .b32 	%f<2>;
	.reg .b64 	%rd<9>;

	ld.param.u64 	%rd1, [_Z10float_castPfPc_param_0];
	ld.param.u64 	%rd2, [_Z10float_castPfPc_param_1];
	cvta.to.global.u64 	%rd3, %rd2;
	cvta.to.global.u64 	%rd4, %rd1;
	mov.u32 	%r1, %ntid.x;
	mov.u32 	%r2, %ctaid.x;
	mov.u32 	%r3, %tid.x;
	mad.lo.s32 	%r4, %r1, %r2, %r3;
	cvt.s64.s32 	%rd5, %r4;
	mul.wide.s32 	%rd6, %r4, 4;
	add.s64 	%rd7, %rd4, %rd6;
	ld.global.f32 	%f1, [%rd7];
	cvt.rzi.s32.f32 	%r5, %f1;
	add.s64 	%rd8, %rd3, %rd5;
	st.global.u8 	[%rd8], %r5;
	ret;

}


// ===== COMPILED SASS (sm_100) =====

	.target	sm_100

	.elftype	@"ET_EXEC"


//--------------------- .note.nv.tkinfo           --------------------------
	.section	.note.nv.tkinfo,"",@"SHT_NOTE"
	.sectionflags	@"SHF_NOTE_NV_TKINFO"
	.tkinfo
        /*0018*/ 	.word	0x00000002
        /*0030*/ 	.string	""
        /*0030*/ 	.string	"ptxas"
        /*0030*/ 	.string	"Cuda compilation tools, release 13.0, V13.0.88"
        /*0030*/ 	.string	"Build cuda_13.0.r13.0/compiler.36424714_0"
        /*0030*/ 	.string	"-arch sm_100 -m 64 "



//--------------------- .note.nv.cuinfo           --------------------------
	.section	.note.nv.cuinfo,"",@"SHT_NOTE"
	.sectionflags	@"SHF_NOTE_NV_CUINFO"
        /*0018*/ 	.short	0x0002
        /*001a*/ 	.short	0x0064
        /*001c*/ 	.short	0x0082
	.zero		2


//--------------------- .nv.info                  --------------------------
	.section	.nv.info,"",@"SHT_CUDA_INFO"
	.align	4


	//----- nvinfo : EIATTR_REGCOUNT
	.align		4
        /*0000*/ 	.byte	0x04, 0x2f
        /*0002*/ 	.short	(.L_3 - .L_2)
	.align		4
.L_2:
        /*0004*/ 	.word	index@(_Z3mixPcPfiii)
        /*0008*/ 	.word	0x0000000e


	//----- nvinfo : EIATTR_FRAME_SIZE
	.align		4
.L_3:
        /*000c*/ 	.byte	0x04, 0x11
        /*000e*/ 	.short	(.L_5 - .L_4)
	.align		4
.L_4:
        /*0010*/ 	.word	index@(_Z3mixPcPfiii)
        /*0014*/ 	.word	0x00000000


	//----- nvinfo : EIATTR_REGCOUNT
	.align		4
.L_5:
        /*0018*/ 	.byte	0x04, 0x2f
        /*001a*/ 	.short	(.L_7 - .L_6)
	.align		4
.L_6:
        /*001c*/ 	.word	index@(_Z10simple_firPfS_iiiiii)
        /*0020*/ 	.word	0x0000001f


	//----- nvinfo : EIATTR_FRAME_SIZE
	.align		4
.L_7:
        /*0024*/ 	.byte	0x04, 0x11
        /*0026*/ 	.short	(.L_9 - .L_8)
	.align		4
.L_8:
        /*0028*/ 	.word	index@(_Z10simple_firPfS_iiiiii)
        /*002c*/ 	.word	0x00000000


	//----- nvinfo : EIATTR_REGCOUNT
	.align		4
.L_9:
        /*0030*/ 	.byte	0x04, 0x2f
        /*0032*/ 	.short	(.L_11 - .L_10)
	.align		4
.L_10:
        /*0034*/ 	.word	index@(_Z10float_castPfPc)
        /*0038*/ 	.word	0x0000000a


	//----- nvinfo : EIATTR_FRAME_SIZE
	.align		4
.L_11:
        /*003c*/ 	.byte	0x04, 0x11
        /*003e*/ 	.short	(.L_13 - .L_12)
	.align		4
.L_12:
        /*0040*/ 	.word	index@(_Z10float_castPfPc)
        /*0044*/ 	.word	0x00000000


	//----- nvinfo : EIATTR_MIN_STACK_SIZE
	.align		4
.L_13:
        /*0048*/ 	.byte	0x04, 0x12
        /*004a*/ 	.short	(.L_15 - .L_14)
	.align		4
.L_14:
        /*004c*/ 	.word	index@(_Z10float_castPfPc)
        /*0050*/ 	.word	0x00000000


	//----- nvinfo : EIATTR_MIN_STACK_SIZE
	.align		4
.L_15:
        /*0054*/ 	.byte	0x04, 0x12
        /*0056*/ 	.short	(.L_17 - .L_16)
	.align		4
.L_16:
        /*0058*/ 	.word	index@(_Z10simple_firPfS_iiiiii)
        /*005c*/ 	.word	0x00000000


	//----- nvinfo : EIATTR_MIN_STACK_SIZE
	.align		4
.L_17:
        /*0060*/ 	.byte	0x04, 0x12
        /*0062*/ 	.short	(.L_19 - .L_18)
	.align		4
.L_18:
        /*0064*/ 	.word	index@(_Z3mixPcPfiii)
        /*0068*/ 	.word	0x00000000
.L_19:


//--------------------- .nv.compat                --------------------------
	.section	.nv.compat,"",@"SHT_CUDA_COMPAT_INFO"
	.align	4
        /*0000*/ 	.byte	0x02, 0x09, 0x00, 0x00, 0x02, 0x02, 0x01, 0x00, 0x02, 0x05, 0x05, 0x00, 0x03, 0x07, 0x01, 0x01
        /*0010*/ 	.byte	0x02, 0x03, 0x00, 0x00, 0x02, 0x06, 0x01, 0x00, 0x04, 0x0b, 0x08, 0x00, 0x09, 0x00, 0x00, 0x00
        /*0020*/ 	.byte	0x00, 0x00, 0x00, 0x00


//--------------------- .nv.info._Z10float_castPfPc --------------------------
	.section	.nv.info._Z10float_castPfPc,"",@"SHT_CUDA_INFO"
	.sectionflags	@""
	.align	4


	//----- nvinfo : EIATTR_CUDA_API_VERSION
	.align		4
        /*0000*/ 	.byte	0x04, 0x37
        /*0002*/ 	.short	(.L_21 - .L_20)
.L_20:
        /*0004*/ 	.word	0x00000082


	//----- nvinfo : EIATTR_KPARAM_INFO
	.align		4
.L_21:
        /*0008*/ 	.byte	0x04, 0x17
        /*000a*/ 	.short	(.L_23 - .L_22)
.L_22:
        /*000c*/ 	.word	0x00000000
        /*0010*/ 	.short	0x0001
        /*0012*/ 	.short	0x0008
        /*0014*/ 	.byte	0x00, 0xf5, 0x21, 0x00


	//----- nvinfo : EIATTR_KPARAM_INFO
	.align		4
.L_23:
        /*0018*/ 	.byte	0x04, 0x17
        /*001a*/ 	.short	(.L_25 - .L_24)
.L_24:
        /*001c*/ 	.word	0x00000000
        /*0020*/ 	.short	0x0000
        /*0022*/ 	.short	0x0000
        /*0024*/ 	.byte	0x00, 0xf5, 0x21, 0x00


	//----- nvinfo : EIATTR_SPARSE_MMA_MASK
	.align		4
.L_25:
        /*0028*/ 	.byte	0x03, 0x50
        /*002a*/ 	.short	0x0000


	//----- nvinfo : EIATTR_MAXREG_COUNT
	.align		4
        /*002c*/ 	.byte	0x03, 0x1b
        /*002e*/ 	.short	0x00ff


	//----- nvinfo : EIATTR_MERCURY_ISA_VERSION
	.align		4
        /*0030*/ 	.byte	0x03, 0x5f
        /*0032*/ 	.short	0x0101


	//----- nvinfo : EIATTR_VRC_CTA_INIT_COUNT
	.align		4
        /*0034*/ 	.byte	0x02, 0x4a
	.zero		1
	.zero		1


	//----- nvinfo : EIATTR_EXIT_INSTR_OFFSETS
	.align		4
        /*0038*/ 	.byte	0x04, 0x1c
        /*003a*/ 	.short	(.L_27 - .L_26)


	//   ....[0]....
.L_26:
        /*003c*/ 	.word	0x000000e0


	//----- nvinfo : EIATTR_CBANK_PARAM_SIZE
	.align		4
.L_27:
        /*0040*/ 	.byte	0x03, 0x19
        /*0042*/ 	.short	0x0010


	//----- nvinfo : EIATTR_PARAM_CBANK
	.align		4
        /*0044*/ 	.byte	0x04, 0x0a
        /*0046*/ 	.short	(.L_29 - .L_28)
	.align		4
.L_28:
        /*0048*/ 	.word	index@(.nv.constant0._Z10float_castPfPc)
        /*004c*/ 	.short	0x0380
        /*004e*/ 	.short	0x0010


	//----- nvinfo : EIATTR_SW_WAR
	.align		4
.L_29:
        /*0050*/ 	.byte	0x04, 0x36
        /*0052*/ 	.short	(.L_31 - .L_30)
.L_30:
        /*0054*/ 	.word	0x00000008
.L_31:


//--------------------- .nv.info._Z10simple_firPfS_iiiiii --------------------------
	.section	.nv.info._Z10simple_firPfS_iiiiii,"",@"SHT_CUDA_INFO"
	.sectionflags	@""
	.align	4


	//----- nvinfo : EIATTR_CUDA_API_VERSION
	.align		4
        /*0000*/ 	.byte	0x04, 0x37
        /*0002*/ 	.short	(.L_33 - .L_32)
.L_32:
        /*0004*/ 	.word	0x00000082


	//----- nvinfo : EIATTR_KPARAM_INFO
	.align		4
.L_33:
        /*0008*/ 	.byte	0x04, 0x17
        /*000a*/ 	.short	(.L_35 - .L_34)
.L_34:
        /*000c*/ 	.word	0x00000000
        /*0010*/ 	.short	0x0007
        /*0012*/ 	.short	0x0024
        /*0014*/ 	.byte	0x00, 0xf0, 0x11, 0x00


	//----- nvinfo : EIATTR_KPARAM_INFO
	.align		4
.L_35:
        /*0018*/ 	.byte	0x04, 0x17
        /*001a*/ 	.short	(.L_37 - .L_36)
.L_36:
        /*001c*/ 	.word	0x00000000
        /*0020*/ 	.short	0x0006
        /*0022*/ 	.short	0x0020
        /*0024*/ 	.byte	0x00, 0xf0, 0x11, 0x00


	//----- nvinfo : EIATTR_KPARAM_INFO
	.align		4
.L_37:
        /*0028*/ 	.byte	0x04, 0x17
        /*002a*/ 	.short	(.L_39 - .L_38)
.L_38:
        /*002c*/ 	.word	0x00000000
        /*0030*/ 	.short	0x0005
        /*0032*/ 	.short	0x001c
        /*0034*/ 	.byte	0x00, 0xf0, 0x11, 0x00


	//----- nvinfo : EIATTR_KPARAM_INFO
	.align		4
.L_39:
        /*0038*/ 	.byte	0x04, 0x17
        /*003a*/ 	.short	(.L_41 - .L_40)
.L_40:
        /*003c*/ 	.word	0x00000000
        /*0040*/ 	.short	0x0004
        /*0042*/ 	.short	0x0018
        /*0044*/ 	.byte	0x00, 0xf0, 0x11, 0x00


	//----- nvinfo : EIATTR_KPARAM_INFO
	.align		4
.L_41:
        /*0048*/ 	.byte	0x04, 0x17
        /*004a*/ 	.short	(.L_43 - .L_42)
.L_42:
        /*004c*/ 	.word	0x00000000
        /*0050*/ 	.short	0x0003
        /*0052*/ 	.short	0x0014
        /*0054*/ 	.byte	0x00, 0xf0, 0x11, 0x00


	//----- nvinfo : EIATTR_KPARAM_INFO
	.align		4
.L_43:
        /*0058*/ 	.byte	0x04, 0x17
        /*005a*/ 	.short	(.L_45 - .L_44)
.L_44:
        /*005c*/ 	.word	0x00000000
        /*0060*/ 	.short	0x0002
        /*0062*/ 	.short	0x0010
        /*0064*/ 	.byte	0x00, 0xf0, 0x11, 0x00


	//----- nvinfo : EIATTR_KPARAM_INFO
	.align		4
.L_45:
        /*0068*/ 	.byte	0x04, 0x17
        /*006a*/ 	.short	(.L_47 - .L_46)
.L_46:
        /*006c*/ 	.word	0x00000000
        /*0070*/ 	.short	0x0001
        /*0072*/ 	.short	0x0008
        /*0074*/ 	.byte	0x00, 0xf5, 0x21, 0x00


	//----- nvinfo : EIATTR_KPARAM_INFO
	.align		4
.L_47:
        /*0078*/ 	.byte	0x04, 0x17
        /*007a*/ 	.short	(.L_49 - .L_48)
.L_48:
        /*007c*/ 	.word	0x00000000
        /*0080*/ 	.short	0x0000
        /*0082*/ 	.short	0x0000
        /*0084*/ 	.byte	0x00, 0xf5, 0x21, 0x00


	//----- nvinfo : EIATTR_SPARSE_MMA_MASK
	.align		4
.L_49:
        /*0088*/ 	.byte	0x03, 0x50
        /*008a*/ 	.short	0x0000


	//----- nvinfo : EIATTR_MAXREG_COUNT
	.align		4
        /*008c*/ 	.byte	0x03, 0x1b
        /*008e*/ 	.short	0x00ff


	//----- nvinfo : EIATTR_MERCURY_ISA_VERSION
	.align		4
        /*0090*/ 	.byte	0x03, 0x5f
        /*0092*/ 	.short	0x0101


	//----- nvinfo : EIATTR_VRC_CTA_INIT_COUNT
	.align		4
        /*0094*/ 	.byte	0x02, 0x4a
	.zero		1
	.zero		1


	//----- nvinfo : EIATTR_EXIT_INSTR_OFFSETS
	.align		4
        /*0098*/ 	.byte	0x04, 0x1c
        /*009a*/ 	.short	(.L_51 - .L_50)


	//   ....[0]....
.L_50:
        /*009c*/ 	.word	0x00000900


	//----- nvinfo : EIATTR_CBANK_PARAM_SIZE
	.align		4
.L_51:
        /*00a0*/ 	.byte	0x03, 0x19
        /*00a2*/ 	.short	0x0028


	//----- nvinfo : EIATTR_PARAM_CBANK
	.align		4
        /*00a4*/ 	.byte	0x04, 0x0a
        /*00a6*/ 	.short	(.L_53 - .L_52)
	.align		4
.L_52:
        /*00a8*/ 	.word	index@(.nv.constant0._Z10simple_firPfS_iiiiii)
        /*00ac*/ 	.short	0x0380
        /*00ae*/ 	.short	0x0028


	//----- nvinfo : EIATTR_SW_WAR
	.align		4
.L_53:
        /*00b0*/ 	.byte	0x04, 0x36
        /*00b2*/ 	.short	(.L_55 - .L_54)
.L_54:
        /*00b4*/ 	.word	0x00000008
.L_55:


//--------------------- .nv.info._Z3mixPcPfiii    --------------------------
	.section	.nv.info._Z3mixPcPfiii,"",@"SHT_CUDA_INFO"
	.sectionflags	@""
	.align	4


	//----- nvinfo : EIATTR_CUDA_API_VERSION
	.align		4
        /*0000*/ 	.byte	0x04, 0x37
        /*0002*/ 	.short	(.L_57 - .L_56)
.L_56:
        /*0004*/ 	.word	0x00000082


	//----- nvinfo : EIATTR_KPARAM_INFO
	.align		4
.L_57:
        /*0008*/ 	.byte	0x04, 0x17
        /*000a*/ 	.short	(.L_59 - .L_58)
.L_58:
        /*000c*/ 	.word	0x00000000
        /*0010*/ 	.short	0x0004
        /*0012*/ 	.short	0x0018
        /*0014*/ 	.byte	0x00, 0xf0, 0x11, 0x00


	//----- nvinfo : EIATTR_KPARAM_INFO
	.align		4
.L_59:
        /*0018*/ 	.byte	0x04, 0x17
        /*001a*/ 	.short	(.L_61 - .L_60)
.L_60:
        /*001c*/ 	.word	0x00000000
        /*0020*/ 	.short	0x0003
        /*0022*/ 	.short	0x0014
        /*0024*/ 	.byte	0x00, 0xf0, 0x11, 0x00


	//----- nvinfo : EIATTR_KPARAM_INFO
	.align		4
.L_61:
        /*0028*/ 	.byte	0x04, 0x17
        /*002a*/ 	.short	(.L_63 - .L_62)
.L_62:
        /*002c*/ 	.word	0x00000000
        /*0030*/ 	.short	0x0002
        /*0032*/ 	.short	0x0010
        /*0034*/ 	.byte	0x00, 0xf0, 0x11, 0x00


	//----- nvinfo : EIATTR_KPARAM_INFO
	.align		4
.L_63:
        /*0038*/ 	.byte	0x04, 0x17
        /*003a*/ 	.short	(.L_65 - .L_64)
.L_64:
        /*003c*/ 	.word	0x00000000
        /*0040*/ 	.short	0x0001
        /*0042*/ 	.short	0x0008
        /*0044*/ 	.byte	0x00, 0xf5, 0x21, 0x00


	//----- nvinfo : EIATTR_KPARAM_INFO
	.align		4
.L_65:
        /*0048*/ 	.byte	0x04, 0x17
        /*004a*/ 	.short	(.L_67 - .L_66)
.L_66:
        /*004c*/ 	.word	0x00000000
        /*0050*/ 	.short	0x0000
        /*0052*/ 	.short	0x0000
        /*0054*/ 	.byte	0x00, 0xf5, 0x21, 0x00


	//----- nvinfo : EIATTR_SPARSE_MMA_MASK
	.align		4
.L_67:
        /*0058*/ 	.byte	0x03, 0x50
        /*005a*/ 	.short	0x0000


	//----- nvinfo : EIATTR_MAXREG_COUNT
	.align		4
        /*005c*/ 	.byte	0x03, 0x1b
        /*005e*/ 	.short	0x00ff


	//----- nvinfo : EIATTR_MERCURY_ISA_VERSION
	.align		4
        /*0060*/ 	.byte	0x03, 0x5f
        /*0062*/ 	.short	0x0101


	//----- nvinfo : EIATTR_VRC_CTA_INIT_COUNT
	.align		4
        /*0064*/ 	.byte	0x02, 0x4a
	.zero		1
	.zero		1


	//----- nvinfo : EIATTR_EXIT_INSTR_OFFSETS
	.align		4
        /*0068*/ 	.byte	0x04, 0x1c
        /*006a*/ 	.short	(.L_69 - .L_68)


	//   ....[0]....
.L_68:
        /*006c*/ 	.word	0x000002c0


	//----- nvinfo : EIATTR_CBANK_PARAM_SIZE
	.align		4
.L_69:
        /*0070*/ 	.byte	0x03, 0x19
        /*0072*/ 	.short	0x001c


	//----- nvinfo : EIATTR_PARAM_CBANK
	.align		4
        /*0074*/ 	.byte	0x04, 0x0a
        /*0076*/ 	.short	(.L_71 - .L_70)
	.align		4
.L_70:
        /*0078*/ 	.word	index@(.nv.constant0._Z3mixPcPfiii)
        /*007c*/ 	.short	0x0380
        /*007e*/ 	.short	0x001c


	//----- nvinfo : EIATTR_SW_WAR
	.align		4
.L_71:
        /*0080*/ 	.byte	0x04, 0x36
        /*0082*/ 	.short	(.L_73 - .L_72)
.L_72:
        /*0084*/ 	.word	0x00000008
.L_73:


//--------------------- .nv.callgraph             --------------------------
	.section	.nv.callgraph,"",@"SHT_CUDA_CALLGRAPH"
	.align	4
	.sectionentsize	8
	.align		4
        /*0000*/ 	.word	0x00000000
	.align		4
        /*0004*/ 	.word	0xffffffff
	.align		4
        /*0008*/ 	.word	0x00000000
	.align		4
        /*000c*/ 	.word	0xfffffffe
	.align		4
        /*0010*/ 	.word	0x00000000
	.align		4
        /*0014*/ 	.word	0xfffffffd
	.align		4
        /*0018*/ 	.word	0x00000000
	.align		4
        /*001c*/ 	.word	0xfffffffc


//--------------------- .nv.constant3             --------------------------
	.section	.nv.constant3,"a",@progbits
	.align	4
.nv.constant3:
	.type		cTaps,@object
	.size		cTaps,(cCos - cTaps)
cTaps:
	.zero		2048
	.type		cCos,@object
	.size		cCos,(.L_1 - cCos)
cCos:
	.zero		32000
.L_1:


//--------------------- .text._Z10float_castPfPc  --------------------------
	.section	.text._Z10float_castPfPc,"ax",@progbits
	.align	128
        .global         _Z10float_castPfPc
        .type           _Z10float_castPfPc,@function
        .size           _Z10float_castPfPc,(.L_x_9 - _Z10float_castPfPc)
        .other          _Z10float_castPfPc,@"STO_CUDA_ENTRY STV_DEFAULT"
_Z10float_castPfPc:
.text._Z10float_castPfPc:
[----:B------:R-:W-:Y:S01]  /*0000*/  LDC R1, c[0x0][0x37c] ;  /* 0x0000df00ff017b82 */ /* 0x000fe20000000800 */
[----:B------:R-:W0:Y:S07]  /*0010*/  S2R R5, SR_CTAID.X ;  /* 0x0000000000057919 */ /* 0x000e2e0000002500 */
[----:B------:R-:W1:Y:S01]  /*0020*/  LDC.64 R2, c[0x0][0x380] ;  /* 0x0000e000ff027b82 */ /* 0x000e620000000a00 */
[----:B------:R-:W0:Y:S01]  /*0030*/  LDCU UR6, c[0x0][0x360] ;  /* 0x00006c00ff0677ac */ /* 0x000e220008000800 */
[----:B------:R-:W0:Y:S01]  /*0040*/  S2R R0, SR_TID.X ;  /* 0x0000000000007919 */ /* 0x000e220000002100 */
[----:B------:R-:W2:Y:S01]  /*0050*/  LDCU.64 UR4, c[0x0][0x358] ;  /* 0x00006b00ff0477ac */ /* 0x000ea20008000a00 */
[----:B0-----:R-:W-:Y:S01]  /*0060*/  IMAD R5, R5, UR6, R0 ;  /* 0x0000000605057c24 */ /* 0x001fe2000f8e0200 */
[----:B------:R-:W0:Y:S03]  /*0070*/  LDCU.64 UR6, c[0x0][0x388] ;  /* 0x00007100ff0677ac */ /* 0x000e260008000a00 */
[----:B-1----:R-:W-:-:S06]  /*0080*/  IMAD.WIDE R2, R5, 0x4, R2 ;  /* 0x0000000405027825 */ /* 0x002fcc00078e0202 */
[----:B--2---:R-:W2:Y:S01]  /*0090*/  LDG.E R2, desc[UR4][R2.64] ;  /* 0x0000000402027981 */ /* 0x004ea2000c1e1900 */
[----:B0-----:R-:W-:-:S04]  /*00a0*/  IADD3 R4, P0, PT, R5, UR6, RZ ;  /* 0x0000000605047c10 */ /* 0x001fc8000ff1e0ff */
[----:B------:R-:W-:Y:S01]  /*00b0*/  LEA.HI.X.SX32 R5, R5, UR7, 0x1, P0 ;  /* 0x0000000705057c11 */ /* 0x000fe200080f0eff */
[----:B--2---:R-:W0:Y:S04]  /*00c0*/  F2I.TRUNC.NTZ R7, R2 ;  /* 0x0000000200077305 */ /* 0x004e28000020f100 */
[----:B0-----:R-:W-:Y:S01]  /*00d0*/  STG.E.U8 desc[UR4][R4.64], R7 ;  /* 0x0000000704007986 */ /* 0x001fe2000c101104 */
[----:B------:R-:W-:Y:S05]  /*00e0*/  EXIT ;  /* 0x000000000000794d */ /* 0x000fea0003800000 */
.L_x_0:
[----:B------:R-:W-:-:S00]  /*00f0*/  BRA `(.L_x_0) ;  /* 0xfffffffc00fc7947 */ /* 0x000fc0000383ffff */
[----:B------:R-:W-:-:S00]  /*0100*/  NOP ;  /* 0x0000000000007918 */ /* 0x000fc00000000000 */
[----:B------:R-:W-:-:S00]  /*0110*/  NOP ;  /* 0x0000000000007918 */ /* 0x000fc00000000000 */
[----:B------:R-:W-:-:S00]  /*0120*/  NOP ;  /* 0x0000000000007918 */ /* 0x000fc00000000000 */
[----:B------:R-:W-:-:S00]  /*0130*/  NOP ;  /* 0x0000000000007918 */ /* 0x000fc00000000000 */
[----:B------:R-:W-:-:S00]  /*0140*/  NOP ;  /* 0x0000000000007918 */ /* 0x000fc00000000000 */
[----:B------:R-:W-:-:S00]  /*0150*/  NOP ;  /* 0x0000000000007918 */ /* 0x000fc00000000000 */
[----:B------:R-:W-:-:S00]  /*0160*/  NOP ;  /* 0x0000000000007918 */ /* 0x000fc00000000000 */
[----:B------:R-:W-:-:S00]  /*0170*/  NOP ;  /* 0x0000000000007918 */ /* 0x000fc00000000000 */
.L_x_9:


//--------------------- .text._Z10simple_firPfS_iiiiii --------------------------
	.section	.text._Z10simple_firPfS_iiiiii,"ax",@progbits
	.align	128
        .global         _Z10simple_firPfS_iiiiii
        .type           _Z10simple_firPfS_iiiiii,@function
        .size           _Z10simple_firPfS_iiiiii,(.L_x_10 - _Z10simple_firPfS_iiiiii)
        .other          _Z10simple_firPfS_iiiiii,@"STO_CUDA_ENTRY STV_DEFAULT"
_Z10simple_firPfS_iiiiii:
.text._Z10simple_firPfS_iiiiii:
[----:B------:R-:W-:Y:S01]  /*0000*/  LDC R1, c[0x0][0x37c] ;  /* 0x0000df00ff017b82 */ /* 0x000fe20000000800 */
[----:B------:R-:W0:Y:S01]  /*0010*/  S2R R2, SR_TID.X ;  /* 0x0000000000027919 */ /* 0x000e220000002100 */
[----:B------:R-:W1:Y:S06]  /*0020*/  LDCU UR8, c[0x0][0x390] ;  /* 0x00007200ff0877ac */ /* 0x000e6c0008000800 */
[----:B------:R-:W0:Y:S01]  /*0030*/  S2UR UR4, SR_CTAID.X ;  /* 0x00000000000479c3 */ /* 0x000e220000002500 */
[----:B------:R-:W-:Y:S01]  /*0040*/  HFMA2 R0, -RZ, RZ, 0, 0 ;  /* 0x00000000ff007431 */ /* 0x000fe200000001ff */
[----:B------:R-:W2:Y:S01]  /*0050*/  LDCU.64 UR18, c[0x0][0x358] ;  /* 0x00006b00ff1277ac */ /* 0x000ea20008000a00 */
[----:B------:R-:W3:Y:S05]  /*0060*/  LDCU UR11, c[0x0][0x398] ;  /* 0x00007300ff0b77ac */ /* 0x000eea0008000800 */
[----:B------:R-:W0:Y:S01]  /*0070*/  LDC R3, c[0x0][0x360] ;  /* 0x0000d800ff037b82 */ /* 0x000e220000000800 */
[----:B-1----:R-:W-:Y:S01]  /*0080*/  UISETP.GE.AND UP0, UPT, UR8, 0x1, UPT ;  /* 0x000000010800788c */ /* 0x002fe2000bf06270 */
[----:B0-----:R-:W-:-:S08]  /*0090*/  IMAD R2, R3, UR4, R2 ;  /* 0x0000000403027c24 */ /* 0x001fd0000f8e0202 */
[----:B--23--:R-:W-:Y:S05]  /*00a0*/  BRA.U !UP0, `(.L_x_1) ;  /* 0x0000000508fc7547 */ /* 0x00cfea000b800000 */
[----:B------:R-:W-:Y:S01]  /*00b0*/  UISETP.GE.U32.AND UP1, UPT, UR8, 0x10, UPT ;  /* 0x000000100800788c */ /* 0x000fe2000bf26070 */
[----:B------:R-:W-:Y:S01]  /*00c0*/  IMAD R3, R2, UR11, R3 ;  /* 0x0000000b02037c24 */ /* 0x000fe2000f8e0203 */
[----:B------:R-:W-:Y:S01]  /*00d0*/  ULOP3.LUT UR9, UR8, 0xf, URZ, 0xc0, !UPT ;  /* 0x0000000f08097892 */ /* 0x000fe2000f8ec0ff */
[----:B------:R-:W-:Y:S01]  /*00e0*/  MOV R0, RZ ;  /* 0x000000ff00007202 */ /* 0x000fe20000000f00 */
[----:B------:R-:W-:Y:S02]  /*00f0*/  UMOV UR4, URZ ;  /* 0x000000ff00047c82 */ /* 0x000fe40008000000 */
[----:B------:R-:W-:-:S03]  /*0100*/  UISETP.NE.AND UP0, UPT, UR9, URZ, UPT ;  /* 0x000000ff0900728c */ /* 0x000fc6000bf05270 */
[----:B------:R-:W-:Y:S08]  /*0110*/  BRA.U !UP1, `(.L_x_2) ;  /* 0x0000000109e07547 */ /* 0x000ff0000b800000 */
[----:B------:R-:W0:Y:S01]  /*0120*/  LDCU.64 UR6, c[0x0][0x380] ;  /* 0x00007000ff0677ac */ /* 0x000e220008000a00 */
[----:B------:R-:W-:Y:S02]  /*0130*/  MOV R0, RZ ;  /* 0x000000ff00007202 */ /* 0x000fe40000000f00 */
[----:B------:R-:W-:Y:S01]  /*0140*/  MOV R6, R3 ;  /* 0x0000000300067202 */ /* 0x000fe20000000f00 */
[----:B------:R-:W-:-:S04]  /*0150*/  ULOP3.LUT UR4, UR8, 0x7ffffff0, URZ, 0xc0, !UPT ;  /* 0x7ffffff008047892 */ /* 0x000fc8000f8ec0ff */
[----:B------:R-:W-:Y:S02]  /*0160*/  UIADD3 UR10, UPT, UPT, -UR4, URZ, URZ ;  /* 0x000000ff040a7290 */ /* 0x000fe4000fffe1ff */
[----:B0-----:R-:W-:-:S04]  /*0170*/  UIADD3 UR5, UP1, UPT, UR6, -0x1c, URZ ;  /* 0xffffffe406057890 */ /* 0x001fc8000ff3e0ff */
[----:B------:R-:W-:-:S03]  /*0180*/  UIADD3.X UR6, UPT, UPT, UR7, -0x1, URZ, UP1, !UPT ;  /* 0xffffffff07067890 */ /* 0x000fc60008ffe4ff */
[----:B------:R-:W-:-:S09]  /*0190*/  UMOV UR7, 0x20 ;  /* 0x0000002000077882 */ /* 0x000fd20000000000 */
.L_x_3:
[----:B------:R-:W-:Y:S01]  /*01a0*/  MOV R4, UR5 ;  /* 0x0000000500047c02 */ /* 0x000fe20008000f00 */
[----:B------:R-:W0:Y:S01]  /*01b0*/  LDCU.64 UR12, c[0x3][UR7+-0x20] ;  /* 0x00fffc00070c77ac */ /* 0x000e220008000a00 */
[----:B------:R-:W-:Y:S01]  /*01c0*/  MOV R5, UR6 ;  /* 0x0000000600057c02 */ /* 0x000fe20008000f00 */
[----:B------:R-:W1:Y:S02]  /*01d0*/  LDCU.64 UR14, c[0x3][UR7+-0x18] ;  /* 0x00fffd00070e77ac */ /* 0x000e640008000a00 */
[C---:B------:R-:W-:Y:S01]  /*01e0*/  IMAD.WIDE R4, R6.reuse, 0x4, R4 ;  /* 0x0000000406047825 */ /* 0x040fe200078e0204 */
[----:B------:R-:W2:Y:S04]  /*01f0*/  LDCU.64 UR16, c[0x3][UR7+-0x10] ;  /* 0x00fffe00071077ac */ /* 0x000ea80008000a00 */
[----:B------:R-:W0:Y:S04]  /*0200*/  LDG.E R15, desc[UR18][R4.64+0x1c] ;  /* 0x00001c12040f7981 */ /* 0x000e28000c1e1900 */
[----:B------:R-:W3:Y:S04]  /*0210*/  LDG.E R16, desc[UR18][R4.64+0x18] ;  /* 0x0000181204107981 */ /* 0x000ee8000c1e1900 */
[----:B------:R-:W1:Y:S04]  /*0220*/  LDG.E R18, desc[UR18][R4.64+0x14] ;  /* 0x0000141204127981 */ /* 0x000e68000c1e1900 */
[----:B------:R-:W4:Y:S04]  /*0230*/  LDG.E R20, desc[UR18][R4.64+0x10] ;  /* 0x0000101204147981 */ /* 0x000f28000c1e1900 */
[----:B------:R-:W2:Y:S04]  /*0240*/  LDG.E R22, desc[UR18][R4.64+0xc] ;  /* 0x00000c1204167981 */ /* 0x000ea8000c1e1900 */
[----:B------:R-:W5:Y:S04]  /*0250*/  LDG.E R24, desc[UR18][R4.64+0x8] ;  /* 0x0000081204187981 */ /* 0x000f68000c1e1900 */
        /* <DEDUP_REMOVED lines=9> */
[----:B------:R-:W5:Y:S01]  /*02f0*/  LDG.E R14, desc[UR18][R4.64+-0x20] ;  /* 0xffffe012040e7981 */ /* 0x000f62000c1e1900 */
[----:B------:R-:W-:Y:S01]  /*0300*/  UIADD3 UR10, UPT, UPT, UR10, 0x10, URZ ;  /* 0x000000100a0a7890 */ /* 0x000fe2000fffe0ff */
[----:B------:R-:W-:-:S03]  /*0310*/  IADD3 R6, PT, PT, R6, -0x10, RZ ;  /* 0xfffffff006067810 */ /* 0x000fc60007ffe0ff */
[----:B------:R-:W-:Y:S01]  /*0320*/  UISETP.NE.AND UP1, UPT, UR10, URZ, UPT ;  /* 0x000000ff0a00728c */ /* 0x000fe2000bf25270 */
[----:B0-----:R-:W-:-:S04]  /*0330*/  FFMA R15, R15, UR12, R0 ;  /* 0x0000000c0f0f7c23 */ /* 0x001fc80008000000 */
[----:B---3--:R-:W-:Y:S01]  /*0340*/  FFMA R15, R16, UR13, R15 ;  /* 0x0000000d100f7c23 */ /* 0x008fe2000800000f */
[----:B------:R-:W0:Y:S03]  /*0350*/  LDCU.64 UR12, c[0x3][UR7+-0x8] ;  /* 0x00ffff00070c77ac */ /* 0x000e260008000a00 */
[----:B-1----:R-:W-:-:S04]  /*0360*/  FFMA R15, R18, UR14, R15 ;  /* 0x0000000e120f7c23 */ /* 0x002fc8000800000f */
[----:B----4-:R-:W-:Y:S01]  /*0370*/  FFMA R15, R20, UR15, R15 ;  /* 0x0000000f140f7c23 */ /* 0x010fe2000800000f */
[----:B------:R-:W1:Y:S03]  /*0380*/  LDCU.64 UR14, c[0x3][UR7] ;  /* 0x00c00000070e77ac */ /* 0x000e660008000a00 */
[----:B--2---:R-:W-:-:S04]  /*0390*/  FFMA R15, R22, UR16, R15 ;  /* 0x00000010160f7c23 */ /* 0x004fc8000800000f */
[----:B-----5:R-:W-:Y:S01]  /*03a0*/  FFMA R15, R24, UR17, R15 ;  /* 0x00000011180f7c23 */ /* 0x020fe2000800000f */
[----:B------:R-:W2:Y:S03]  /*03b0*/  LDCU.64 UR16, c[0x3][UR7+0x8] ;  /* 0x00c00100071077ac */ /* 0x000ea60008000a00 */
[----:B0-----:R-:W-:-:S04]  /*03c0*/  FFMA R15, R26, UR12, R15 ;  /* 0x0000000c1a0f7c23 */ /* 0x001fc8000800000f */
[----:B------:R-:W-:Y:S01]  /*03d0*/  FFMA R28, R28, UR13, R15 ;  /* 0x0000000d1c1c7c23 */ /* 0x000fe2000800000f */
[----:B------:R-:W0:Y:S03]  /*03e0*/  LDCU.64 UR12, c[0x3][UR7+0x10] ;  /* 0x00c00200070c77ac */ /* 0x000e260008000a00 */
[----:B-1----:R-:W-:-:S04]  /*03f0*/  FFMA R13, R13, UR14, R28 ;  /* 0x0000000e0d0d7c23 */ /* 0x002fc8000800001c */
[----:B------:R-:W-:Y:S01]  /*0400*/  FFMA R12, R12, UR15, R13 ;  /* 0x0000000f0c0c7c23 */ /* 0x000fe2000800000d */
[----:B------:R-:W1:Y:S03]  /*0410*/  LDCU.64 UR14, c[0x3][UR7+0x18] ;  /* 0x00c00300070e77ac */ /* 0x000e660008000a00 */
[----:B--2---:R-:W-:Y:S01]  /*0420*/  FFMA R11, R11, UR16, R12 ;  /* 0x000000100b0b7c23 */ /* 0x004fe2000800000c */
[----:B------:R-:W-:-:S03]  /*0430*/  UIADD3 UR7, UPT, UPT, UR7, 0x40, URZ ;  /* 0x0000004007077890 */ /* 0x000fc6000fffe0ff */
[----:B------:R-:W-:-:S04]  /*0440*/  FFMA R10, R10, UR17, R11 ;  /* 0x000000110a0a7c23 */ /* 0x000fc8000800000b */
[----:B0-----:R-:W-:-:S04]  /*0450*/  FFMA R9, R9, UR12, R10 ;  /* 0x0000000c09097c23 */ /* 0x001fc8000800000a */
[----:B------:R-:W-:-:S04]  /*0460*/  FFMA R8, R8, UR13, R9 ;  /* 0x0000000d08087c23 */ /* 0x000fc80008000009 */
[----:B-1----:R-:W-:-:S04]  /*0470*/  FFMA R7, R7, UR14, R8 ;  /* 0x0000000e07077c23 */ /* 0x002fc80008000008 */
[----:B------:R-:W-:Y:S01]  /*0480*/  FFMA R0, R14, UR15, R7 ;  /* 0x0000000f0e007c23 */ /* 0x000fe20008000007 */
[----:B------:R-:W-:Y:S06]  /*0490*/  BRA.U UP1, `(.L_x_3) ;  /* 0xfffffffd01407547 */ /* 0x000fec000b83ffff */
.L_x_2:
[----:B------:R-:W-:Y:S05]  /*04a0*/  BRA.U !UP0, `(.L_x_1) ;  /* 0x0000000108fc7547 */ /* 0x000fea000b800000 */
[----:B------:R-:W-:Y:S02]  /*04b0*/  UISETP.GE.U32.AND UP0, UPT, UR9, 0x8, UPT ;  /* 0x000000080900788c */ /* 0x000fe4000bf06070 */
[----:B------:R-:W-:-:S04]  /*04c0*/  ULOP3.LUT UR10, UR8, 0x7, URZ, 0xc0, !UPT ;  /* 0x00000007080a7892 */ /* 0x000fc8000f8ec0ff */
[----:B------:R-:W-:-:S03]  /*04d0*/  UISETP.NE.AND UP1, UPT, UR10, URZ, UPT ;  /* 0x000000ff0a00728c */ /* 0x000fc6000bf25270 */
[----:B------:R-:W-:Y:S08]  /*04e0*/  BRA.U !UP0, `(.L_x_4) ;  /* 0x0000000108647547 */ /* 0x000ff0000b800000 */
[----:B------:R-:W0:Y:S01]  /*04f0*/  LDC.64 R4, c[0x0][0x380] ;  /* 0x0000e000ff047b82 */ /* 0x000e220000000a00 */
[----:B------:R-:W-:-:S05]  /*0500*/  IADD3 R7, PT, PT, R3, -UR4, RZ ;  /* 0x8000000403077c10 */ /* 0x000fca000fffe0ff */
[----:B0-----:R-:W-:-:S05]  /*0510*/  IMAD.WIDE R4, R7, 0x4, R4 ;  /* 0x0000000407047825 */ /* 0x001fca00078e0204 */
[----:B------:R-:W2:Y:S04]  /*0520*/  LDG.E R7, desc[UR18][R4.64] ;  /* 0x0000001204077981 */ /* 0x000ea8000c1e1900 */
[----:B------:R-:W3:Y:S04]  /*0530*/  LDG.E R6, desc[UR18][R4.64+-0x4] ;  /* 0xfffffc1204067981 */ /* 0x000ee8000c1e1900 */
[----:B------:R-:W4:Y:S04]  /*0540*/  LDG.E R9, desc[UR18][R4.64+-0x8] ;  /* 0xfffff81204097981 */ /* 0x000f28000c1e1900 */
[----:B------:R-:W5:Y:S04]  /*0550*/  LDG.E R11, desc[UR18][R4.64+-0xc] ;  /* 0xfffff412040b7981 */ /* 0x000f68000c1e1900 */
[----:B------:R-:W5:Y:S04]  /*0560*/  LDG.E R13, desc[UR18][R4.64+-0x10] ;  /* 0xfffff012040d7981 */ /* 0x000f68000c1e1900 */
[----:B------:R-:W5:Y:S04]  /*0570*/  LDG.E R15, desc[UR18][R4.64+-0x14] ;  /* 0xffffec12040f7981 */ /* 0x000f68000c1e1900 */
[----:B------:R-:W5:Y:S04]  /*0580*/  LDG.E R17, desc[UR18][R4.64+-0x18] ;  /* 0xffffe81204117981 */ /* 0x000f68000c1e1900 */
[----:B------:R-:W5:Y:S01]  /*0590*/  LDG.E R19, desc[UR18][R4.64+-0x1c] ;  /* 0xffffe41204137981 */ /* 0x000f62000c1e1900 */
[----:B------:R-:W-:-:S02]  /*05a0*/  USHF.L.U32 UR5, UR4, 0x2, URZ ;  /* 0x0000000204057899 */ /* 0x000fc400080006ff */
[----:B------:R-:W-:-:S10]  /*05b0*/  UIADD3 UR4, UPT, UPT, UR4, 0x8, URZ ;  /* 0x0000000804047890 */ /* 0x000fd4000fffe0ff */
[----:B------:R-:W2:Y:S01]  /*05c0*/  LDCU.64 UR6, c[0x3][UR5] ;  /* 0x00c00000050677ac */ /* 0x000ea20008000a00 */
[----:B------:R-:W4:Y:S01]  /*05d0*/  LDCU.64 UR12, c[0x3][UR5+0x8] ;  /* 0x00c00100050c77ac */ /* 0x000f220008000a00 */
[----:B------:R-:W0:Y:S01]  /*05e0*/  LDCU.64 UR14, c[0x3][UR5+0x10] ;  /* 0x00c00200050e77ac */ /* 0x000e220008000a00 */
[----:B--2---:R-:W-:-:S04]  /*05f0*/  FFMA R7, R7, UR6, R0 ;  /* 0x0000000607077c23 */ /* 0x004fc80008000000 */
[----:B---3--:R-:W-:Y:S01]  /*0600*/  FFMA R6, R6, UR7, R7 ;  /* 0x0000000706067c23 */ /* 0x008fe20008000007 */
[----:B------:R-:W1:Y:S03]  /*0610*/  LDCU.64 UR6, c[0x3][UR5+0x18] ;  /* 0x00c00300050677ac */ /* 0x000e660008000a00 */
[----:B----4-:R-:W-:-:S04]  /*0620*/  FFMA R6, R9, UR12, R6 ;  /* 0x0000000c09067c23 */ /* 0x010fc80008000006 */
[----:B-----5:R-:W-:-:S04]  /*0630*/  FFMA R6, R11, UR13, R6 ;  /* 0x0000000d0b067c23 */ /* 0x020fc80008000006 */
[----:B0-----:R-:W-:-:S04]  /*0640*/  FFMA R6, R13, UR14, R6 ;  /* 0x0000000e0d067c23 */ /* 0x001fc80008000006 */
[----:B------:R-:W-:-:S04]  /*0650*/  FFMA R6, R15, UR15, R6 ;  /* 0x0000000f0f067c23 */ /* 0x000fc80008000006 */
[----:B-1----:R-:W-:-:S04]  /*0660*/  FFMA R6, R17, UR6, R6 ;  /* 0x0000000611067c23 */ /* 0x002fc80008000006 */
[----:B------:R-:W-:-:S07]  /*0670*/  FFMA R0, R19, UR7, R6 ;  /* 0x0000000713007c23 */ /* 0x000fce0008000006 */
.L_x_4:
        /* <DEDUP_REMOVED lines=11> */
[----:B------:R-:W5:Y:S01]  /*0730*/  LDG.E R11, desc[UR18][R4.64+-0xc] ;  /* 0xfffff412040b7981 */ /* 0x000f62000c1e1900 */
[----:B------:R-:W-:-:S02]  /*0740*/  USHF.L.U32 UR6, UR4, 0x2, URZ ;  /* 0x0000000204067899 */ /* 0x000fc400080006ff */
[----:B------:R-:W-:-:S10]  /*0750*/  UIADD3 UR4, UPT, UPT, UR4, 0x4, URZ ;  /* 0x0000000404047890 */ /* 0x000fd4000fffe0ff */
[----:B------:R-:W2:Y:S01]  /*0760*/  LDCU.64 UR8, c[0x3][UR6] ;  /* 0x00c00000060877ac */ /* 0x000ea20008000a00 */
[----:B------:R-:W4:Y:S01]  /*0770*/  LDCU.64 UR6, c[0x3][UR6+0x8] ;  /* 0x00c00100060677ac */ /* 0x000f220008000a00 */
[----:B--2---:R-:W-:-:S04]  /*0780*/  FFMA R7, R7, UR8, R0 ;  /* 0x0000000807077c23 */ /* 0x004fc80008000000 */
[----:B---3--:R-:W-:-:S04]  /*0790*/  FFMA R6, R6, UR9, R7 ;  /* 0x0000000906067c23 */ /* 0x008fc80008000007 */
[----:B----4-:R-:W-:-:S04]  /*07a0*/  FFMA R6, R9, UR6, R6 ;  /* 0x0000000609067c23 */ /* 0x010fc80008000006 */
[----:B-----5:R-:W-:-:S07]  /*07b0*/  FFMA R0, R11, UR7, R6 ;  /* 0x000000070b007c23 */ /* 0x020fce0008000006 */
.L_x_5:
[----:B------:R-:W-:Y:S05]  /*07c0*/  BRA.U !UP1, `(.L_x_1) ;  /* 0x0000000109347547 */ /* 0x000fea000b800000 */
[----:B------:R-:W0:Y:S01]  /*07d0*/  LDC.64 R6, c[0x0][0x380] ;  /* 0x0000e000ff067b82 */ /* 0x000e220000000a00 */
[----:B------:R-:W-:Y:S01]  /*07e0*/  IADD3 R3, PT, PT, R3, -UR4, RZ ;  /* 0x8000000403037c10 */ /* 0x000fe2000fffe0ff */
[----:B------:R-:W-:Y:S02]  /*07f0*/  USHF.L.U32 UR6, UR4, 0x2, URZ ;  /* 0x0000000204067899 */ /* 0x000fe400080006ff */
[----:B------:R-:W-:-:S12]  /*0800*/  UIADD3 UR5, UPT, UPT, -UR5, URZ, URZ ;  /* 0x000000ff05057290 */ /* 0x000fd8000fffe1ff */
.L_x_6:
[----:B0-----:R-:W-:-:S06]  /*0810*/  IMAD.WIDE R4, R3, 0x4, R6 ;  /* 0x0000000403047825 */ /* 0x001fcc00078e0206 */
[----:B------:R-:W2:Y:S01]  /*0820*/  LDG.E R5, desc[UR18][R4.64] ;  /* 0x0000001204057981 */ /* 0x000ea2000c1e1900 */
[----:B------:R-:W2:Y:S01]  /*0830*/  LDCU UR4, c[0x3][UR6] ;  /* 0x00c00000060477ac */ /* 0x000ea20008000800 */
[----:B------:R-:W-:Y:S01]  /*0840*/  IADD3 R3, PT, PT, R3, -0x1, RZ ;  /* 0xffffffff03037810 */ /* 0x000fe20007ffe0ff */
[----:B------:R-:W-:Y:S02]  /*0850*/  UIADD3 UR5, UPT, UPT, UR5, 0x1, URZ ;  /* 0x0000000105057890 */ /* 0x000fe4000fffe0ff */
[----:B------:R-:W-:Y:S02]  /*0860*/  UIADD3 UR6, UPT, UPT, UR6, 0x4, URZ ;  /* 0x0000000406067890 */ /* 0x000fe4000fffe0ff */
[----:B------:R-:W-:Y:S01]  /*0870*/  UISETP.NE.AND UP0, UPT, UR5, URZ, UPT ;  /* 0x000000ff0500728c */ /* 0x000fe2000bf05270 */
[----:B--2---:R-:W-:-:S08]  /*0880*/  FFMA R0, R5, UR4, R0 ;  /* 0x0000000405007c23 */ /* 0x004fd00008000000 */
[----:B------:R-:W-:Y:S05]  /*0890*/  BRA.U UP0, `(.L_x_6) ;  /* 0xfffffffd00dc7547 */ /* 0x000fea000b83ffff */
.L_x_1:
[----:B------:R-:W0:Y:S01]  /*08a0*/  LDC.64 R4, c[0x0][0x388] ;  /* 0x0000e200ff047b82 */ /* 0x000e220000000a00 */
[----:B------:R-:W-:-:S05]  /*08b0*/  I2FP.F32.S32 R3, UR11 ;  /* 0x0000000b00037c45 */ /* 0x000fca0008201400 */
[----:B------:R-:W-:-:S04]  /*08c0*/  FMUL R7, R3, 0.125 ;  /* 0x3e00000003077820 */ /* 0x000fc80000400000 */
[----:B------:R-:W-:Y:S01]  /*08d0*/  FMUL R7, R7, R0 ;  /* 0x0000000007077220 */ /* 0x000fe20000400000 */
[----:B0-----:R-:W-:-:S05]  /*08e0*/  IMAD.WIDE.U32 R2, R2, 0x4, R4 ;  /* 0x0000000402027825 */ /* 0x001fca00078e0004 */
[----:B------:R-:W-:Y:S01]  /*08f0*/  STG.E desc[UR18][R2.64], R7 ;  /* 0x0000000702007986 */ /* 0x000fe2000c101912 */
[----:B------:R-:W-:Y:S05]  /*0900*/  EXIT ;  /* 0x000000000000794d */ /* 0x000fea0003800000 */
.L_x_7:
        /* <DEDUP_REMOVED lines=15> */
.L_x_10:


//--------------------- .text._Z3mixPcPfiii       --------------------------
	.section	.text._Z3mixPcPfiii,"ax",@progbits
	.align	128
        .global         _Z3mixPcPfiii
        .type           _Z3mixPcPfiii,@function
        .size           _Z3mixPcPfiii,(.L_x_11 - _Z3mixPcPfiii)
        .other          _Z3mixPcPfiii,@"STO_CUDA_ENTRY STV_DEFAULT"
_Z3mixPcPfiii:
.text._Z3mixPcPfiii:
[----:B------:R-:W-:Y:S01]  /*0000*/  LDC R1, c[0x0][0x37c] ;  /* 0x0000df00ff017b82 */ /* 0x000fe20000000800 */
[----:B------:R-:W0:Y:S07]  /*0010*/  S2R R9, SR_TID.X ;  /* 0x0000000000097919 */ /* 0x000e2e0000002100 */
[----:B------:R-:W0:Y:S01]  /*0020*/  S2UR UR4, SR_CTAID.X ;  /* 0x00000000000479c3 */ /* 0x000e220000002500 */
[----:B------:R-:W1:Y:S07]  /*0030*/  LDCU.64 UR6, c[0x0][0x380] ;  /* 0x00007000ff0677ac */ /* 0x000e6e0008000a00 */
[----:B------:R-:W0:Y:S08]  /*0040*/  LDC R0, c[0x0][0x360] ;  /* 0x0000d800ff007b82 */ /* 0x000e300000000800 */
[----:B------:R-:W2:Y:S01]  /*0050*/  LDC.64 R2, c[0x0][0x390] ;  /* 0x0000e400ff027b82 */ /* 0x000ea20000000a00 */
[----:B0-----:R-:W-:Y:S01]  /*0060*/  IMAD R9, R0, UR4, R9 ;  /* 0x0000000400097c24 */ /* 0x001fe2000f8e0209 */
[----:B------:R-:W0:Y:S03]  /*0070*/  LDCU.64 UR4, c[0x0][0x358] ;  /* 0x00006b00ff0477ac */ /* 0x000e260008000a00 */
[----:B------:R-:W-:-:S05]  /*0080*/  IMAD.IADD R0, R9, 0x1, R0 ;  /* 0x0000000109007824 */ /* 0x000fca00078e0200 */
[----:B-1----:R-:W-:Y:S02]  /*0090*/  IADD3 R4, P0, PT, R0, UR6, RZ ;  /* 0x0000000600047c10 */ /* 0x002fe4000ff1e0ff */
[----:B--2---:R-:W-:Y:S01]  /*00a0*/  IABS R11, R3 ;  /* 0x00000003000b7213 */ /* 0x004fe20000000000 */
[----:B------:R-:W-:Y:S01]  /*00b0*/  IMAD R2, R9, R2, RZ ;  /* 0x0000000209027224 */ /* 0x000fe200078e02ff */
[----:B------:R-:W1:Y:S01]  /*00c0*/  LDCU UR6, c[0x0][0x398] ;  /* 0x00007300ff0677ac */ /* 0x000e620008000800 */
[----:B------:R-:W-:-:S06]  /*00d0*/  IMAD.X R5, RZ, RZ, UR7, P0 ;  /* 0x00000007ff057e24 */ /* 0x000fcc00080e06ff */
[----:B0-----:R0:W2:Y:S01]  /*00e0*/  LDG.E.S8 R5, desc[UR4][R4.64] ;  /* 0x0000000404057981 */ /* 0x0010a2000c1e1300 */
[----:B------:R-:W3:Y:S01]  /*00f0*/  I2F.RP R8, R11 ;  /* 0x0000000b00087306 */ /* 0x000ee20000209400 */
[----:B------:R-:W-:Y:S02]  /*0100*/  ISETP.GE.AND P2, PT, R2, RZ, PT ;  /* 0x000000ff0200720c */ /* 0x000fe40003f46270 */
[----:B0-----:R-:W-:-:S05]  /*0110*/  IABS R4, R2 ;  /* 0x0000000200047213 */ /* 0x001fca0000000000 */
[----:B---3--:R-:W0:Y:S02]  /*0120*/  MUFU.RCP R8, R8 ;  /* 0x0000000800087308 */ /* 0x008e240000001000 */
[----:B0-----:R-:W-:-:S06]  /*0130*/  IADD3 R6, PT, PT, R8, 0xffffffe, RZ ;  /* 0x0ffffffe08067810 */ /* 0x001fcc0007ffe0ff */
[----:B------:R0:W3:Y:S02]  /*0140*/  F2I.FTZ.U32.TRUNC.NTZ R7, R6 ;  /* 0x0000000600077305 */ /* 0x0000e4000021f000 */
[----:B0-----:R-:W-:Y:S02]  /*0150*/  HFMA2 R6, -RZ, RZ, 0, 0 ;  /* 0x00000000ff067431 */ /* 0x001fe400000001ff */
[----:B---3--:R-:W-:-:S04]  /*0160*/  IMAD.MOV R10, RZ, RZ, -R7 ;  /* 0x000000ffff0a7224 */ /* 0x008fc800078e0a07 */
[----:B------:R-:W-:-:S04]  /*0170*/  IMAD R9, R10, R11, RZ ;  /* 0x0000000b0a097224 */ /* 0x000fc800078e02ff */
[----:B------:R-:W-:-:S06]  /*0180*/  IMAD.HI.U32 R7, R7, R9, R6 ;  /* 0x0000000907077227 */ /* 0x000fcc00078e0006 */
[----:B------:R-:W-:-:S04]  /*0190*/  IMAD.HI.U32 R7, R7, R4, RZ ;  /* 0x0000000407077227 */ /* 0x000fc800078e00ff */
[----:B------:R-:W-:-:S04]  /*01a0*/  IMAD.MOV R7, RZ, RZ, -R7 ;  /* 0x000000ffff077224 */ /* 0x000fc800078e0a07 */
[----:B------:R-:W-:-:S05]  /*01b0*/  IMAD R4, R11, R7, R4 ;  /* 0x000000070b047224 */ /* 0x000fca00078e0204 */
[----:B------:R-:W-:-:S13]  /*01c0*/  ISETP.GT.U32.AND P0, PT, R11, R4, PT ;  /* 0x000000040b00720c */ /* 0x000fda0003f04070 */
[----:B------:R-:W-:Y:S02]  /*01d0*/  @!P0 IADD3 R4, PT, PT, R4, -R11, RZ ;  /* 0x8000000b04048210 */ /* 0x000fe40007ffe0ff */
[----:B------:R-:W-:Y:S02]  /*01e0*/  ISETP.NE.AND P0, PT, R3, RZ, PT ;  /* 0x000000ff0300720c */ /* 0x000fe40003f05270 */
[----:B------:R-:W-:-:S13]  /*01f0*/  ISETP.GT.U32.AND P1, PT, R11, R4, PT ;  /* 0x000000040b00720c */ /* 0x000fda0003f24070 */
[----:B------:R-:W-:-:S05]  /*0200*/  @!P1 IMAD.IADD R4, R4, 0x1, -R11 ;  /* 0x0000000104049824 */ /* 0x000fca00078e0a0b */
[----:B------:R-:W-:Y:S02]  /*0210*/  @!P2 IADD3 R4, PT, PT, -R4, RZ, RZ ;  /* 0x000000ff0404a210 */ /* 0x000fe40007ffe1ff */
[----:B------:R-:W-:Y:S02]  /*0220*/  @!P0 LOP3.LUT R4, RZ, R3, RZ, 0x33, !PT ;  /* 0x00000003ff048212 */ /* 0x000fe400078e33ff */
[----:B------:R-:W0:Y:S02]  /*0230*/  LDC.64 R2, c[0x0][0x388] ;  /* 0x0000e200ff027b82 */ /* 0x000e240000000a00 */
[----:B-1----:R-:W-:Y:S01]  /*0240*/  IADD3 R4, PT, PT, R4, UR6, RZ ;  /* 0x0000000604047c10 */ /* 0x002fe2000fffe0ff */
[----:B------:R-:W-:-:S03]  /*0250*/  UMOV UR6, 0x800 ;  /* 0x0000080000067882 */ /* 0x000fc60000000000 */
[----:B------:R-:W-:-:S06]  /*0260*/  LEA R4, R4, UR6, 0x2 ;  /* 0x0000000604047c11 */ /* 0x000fcc000f8e10ff */
[----:B------:R-:W1:Y:S01]  /*0270*/  LDC R4, c[0x3][R4] ;  /* 0x00c0000004047b82 */ /* 0x000e620000000800 */
[----:B0-----:R-:W-:Y:S01]  /*0280*/  IMAD.WIDE.U32 R2, R0, 0x4, R2 ;  /* 0x0000000400027825 */ /* 0x001fe200078e0002 */
[----:B--2---:R-:W1:Y:S03]  /*0290*/  I2F.S16 R5, R5 ;  /* 0x0000000500057306 */ /* 0x004e660000101400 */
[----:B-1----:R-:W-:-:S05]  /*02a0*/  FMUL R7, R4, R5 ;  /* 0x0000000504077220 */ /* 0x002fca0000400000 */
[----:B------:R-:W-:Y:S01]  /*02b0*/  STG.E desc[UR4][R2.64], R7 ;  /* 0x0000000702007986 */ /* 0x000fe2000c101904 */
[----:B------:R-:W-:Y:S05]  /*02c0*/  EXIT ;  /* 0x000000000000794d */ /* 0x000fea0003800000 */
.L_x_8:
        /* <DEDUP_REMOVED lines=11> */
.L_x_11:


//--------------------- .nv.shared.reserved.0     --------------------------
	.section	.nv.shared.reserved.0,"aw",@nobits
	.weak		__nv_reservedSMEM_offset_0_alias
	.size		__nv_reservedSMEM_offset_0_alias, 0, 64
	.other		__nv_reservedSMEM_offset_0_alias,@"STO_CUDA_RESERVED_SHARED STV_DEFAULT"
__nv_reservedSMEM_offset_0_alias:
	.zero		0
	.zero		64


//--------------------- .nv.constant0._Z10float_castPfPc --------------------------
	.section	.nv.constant0._Z10float_castPfPc,"a",@progbits
	.sectionflags	@""
	.align	4
.nv.constant0._Z10float_castPfPc:
	.zero		912


//--------------------- .nv.constant0._Z10simple_firPfS_iiiiii --------------------------
	.section	.nv.constant0._Z10simple_firPfS_iiiiii,"a",@progbits
	.sectionflags	@""
	.align	4
.nv.constant0._Z10simple_firPfS_iiiiii:
	.zero		936


//--------------------- .nv.constant0._Z3mixPcPfiii --------------------------
	.section	.nv.constant0._Z3mixPcPfiii,"a",@progbits
	.sectionflags	@""
	.align	4
.nv.constant0._Z3mixPcPfiii:
	.zero		924


//--------------------- SYMBOLS --------------------------

	.type		.nv.reservedSmem.offset0,@object
	.size		.nv.reservedSmem.offset0,0x4
